//
// Generated by NVIDIA NVVM Compiler
//
// Compiler Build ID: CL-36424714
// Cuda compilation tools, release 13.0, V13.0.88
// Based on NVVM 20.0.0
//

.version 9.0
.target sm_100
.address_size 64

	// .globl	_Z25numericalIntegrationArrayPfjS_S_i
// _ZZ17sumCommMultiBlockPKffPfE5shArr has been demoted

.visible .entry _Z25numericalIntegrationArrayPfjS_S_i(
	.param .u64 .ptr .align 1 _Z25numericalIntegrationArrayPfjS_S_i_param_0,
	.param .u32 _Z25numericalIntegrationArrayPfjS_S_i_param_1,
	.param .u64 .ptr .align 1 _Z25numericalIntegrationArrayPfjS_S_i_param_2,
	.param .u64 .ptr .align 1 _Z25numericalIntegrationArrayPfjS_S_i_param_3,
	.param .u32 _Z25numericalIntegrationArrayPfjS_S_i_param_4
)
{
	.reg .pred 	%p<10>;
	.reg .b32 	%r<24>;
	.reg .b32 	%f<31>;
	.reg .b64 	%rd<13>;

	ld.param.u64 	%rd3, [_Z25numericalIntegrationArrayPfjS_S_i_param_0];
	ld.param.u32 	%r13, [_Z25numericalIntegrationArrayPfjS_S_i_param_1];
	ld.param.u64 	%rd4, [_Z25numericalIntegrationArrayPfjS_S_i_param_2];
	ld.param.u64 	%rd5, [_Z25numericalIntegrationArrayPfjS_S_i_param_3];
	ld.param.u32 	%r14, [_Z25numericalIntegrationArrayPfjS_S_i_param_4];
	mov.u32 	%r15, %tid.x;
	mov.u32 	%r16, %ctaid.x;
	mov.u32 	%r17, %ntid.x;
	mad.lo.s32 	%r1, %r16, %r17, %r15;
	setp.ge.s32 	%p1, %r1, %r14;
	@%p1 bra 	$L__BB0_12;
	cvta.to.global.u64 	%rd6, %rd4;
	mul.wide.s32 	%rd7, %r1, 4;
	add.s64 	%rd1, %rd6, %rd7;
	add.s32 	%r19, %r13, 1;
	max.u32 	%r2, %r19, 1;
	cvta.to.global.u64 	%rd2, %rd3;
	mov.f32 	%f25, 0f00000000;
	mov.b32 	%r21, 0;
	mov.u32 	%r22, %r21;
$L__BB0_2:
	max.s32 	%r5, %r21, %r22;
	max.u32 	%r6, %r5, 1;
	mul.wide.u32 	%rd8, %r22, 4;
	add.s64 	%rd9, %rd2, %rd8;
	ld.global.f32 	%f2, [%rd9];
	setp.eq.s32 	%p2, %r22, 0;
	mov.f32 	%f30, 0f3F800000;
	@%p2 bra 	$L__BB0_10;
	ld.global.f32 	%f3, [%rd1];
	and.b32  	%r7, %r6, 3;
	setp.lt.u32 	%p3, %r5, 4;
	mov.f32 	%f27, 0f3F800000;
	@%p3 bra 	$L__BB0_6;
	and.b32  	%r20, %r6, -4;
	neg.s32 	%r23, %r20;
	mov.f32 	%f27, 0f3F800000;
$L__BB0_5:
	mul.f32 	%f19, %f27, %f3;
	mul.f32 	%f20, %f19, %f3;
	mul.f32 	%f21, %f20, %f3;
	mul.f32 	%f27, %f21, %f3;
	add.s32 	%r23, %r23, 4;
	setp.ne.s32 	%p4, %r23, 0;
	@%p4 bra 	$L__BB0_5;
$L__BB0_6:
	setp.eq.s32 	%p5, %r7, 0;
	@%p5 bra 	$L__BB0_9;
	mul.f32 	%f27, %f27, %f3;
	setp.eq.s32 	%p6, %r7, 1;
	@%p6 bra 	$L__BB0_9;
	mul.f32 	%f22, %f27, %f3;
	setp.eq.s32 	%p7, %r7, 2;
	mul.f32 	%f23, %f22, %f3;
	selp.f32 	%f27, %f22, %f23, %p7;
$L__BB0_9:
	rcp.rn.f32 	%f24, %f27;
	setp.lt.s32 	%p8, %r22, 0;
	selp.f32 	%f30, %f24, %f27, %p8;
$L__BB0_10:
	fma.rn.f32 	%f25, %f2, %f30, %f25;
	add.s32 	%r22, %r22, 1;
	add.s32 	%r21, %r21, -1;
	setp.ne.s32 	%p9, %r22, %r2;
	@%p9 bra 	$L__BB0_2;
	cvta.to.global.u64 	%rd10, %rd5;
	add.s64 	%rd12, %rd10, %rd7;
	st.global.f32 	[%rd12], %f25;
$L__BB0_12:
	ret;

}
	// .globl	_Z17sumCommMultiBlockPKffPf
.visible .entry _Z17sumCommMultiBlockPKffPf(
	.param .u64 .ptr .align 1 _Z17sumCommMultiBlockPKffPf_param_0,
	.param .f32 _Z17sumCommMultiBlockPKffPf_param_1,
	.param .u64 .ptr .align 1 _Z17sumCommMultiBlockPKffPf_param_2
)
{
	.reg .pred 	%p<14>;
	.reg .b32 	%r<17>;
	.reg .b32 	%f<42>;
	.reg .b64 	%rd<9>;
	// demoted variable
	.shared .align 4 .b8 _ZZ17sumCommMultiBlockPKffPfE5shArr[4096];
	ld.param.u64 	%rd2, [_Z17sumCommMultiBlockPKffPf_param_0];
	ld.param.f32 	%f3, [_Z17sumCommMultiBlockPKffPf_param_1];
	ld.param.u64 	%rd3, [_Z17sumCommMultiBlockPKffPf_param_2];
	mov.u32 	%r1, %tid.x;
	mov.u32 	%r2, %ctaid.x;
	shl.b32 	%r10, %r2, 10;
	or.b32  	%r15, %r10, %r1;
	cvt.rn.f32.s32 	%f5, %r15;
	setp.leu.f32 	%p1, %f3, %f5;
	mov.f32 	%f41, 0f00000000;
	@%p1 bra 	$L__BB1_4;
	mov.u32 	%r12, %nctaid.x;
	shl.b32 	%r4, %r12, 10;
	cvta.to.global.u64 	%rd1, %rd2;
	mov.b32 	%r16, 0;
$L__BB1_2:
	mul.wide.s32 	%rd4, %r15, 4;
	add.s64 	%rd5, %rd1, %rd4;
	ld.global.f32 	%f6, [%rd5];
	cvt.rn.f32.s32 	%f7, %r16;
	add.f32 	%f8, %f6, %f7;
	cvt.rzi.s32.f32 	%r16, %f8;
	add.s32 	%r15, %r15, %r4;
	cvt.rn.f32.s32 	%f9, %r15;
	setp.gt.f32 	%p2, %f3, %f9;
	@%p2 bra 	$L__BB1_2;
	cvt.rn.f32.s32 	%f41, %r16;
$L__BB1_4:
	shl.b32 	%r13, %r1, 2;
	mov.u32 	%r14, _ZZ17sumCommMultiBlockPKffPfE5shArr;
	add.s32 	%r9, %r14, %r13;
	st.shared.f32 	[%r9], %f41;
	bar.sync 	0;
	setp.gt.u32 	%p3, %r1, 511;
	@%p3 bra 	$L__BB1_6;
	ld.shared.f32 	%f10, [%r9+2048];
	ld.shared.f32 	%f11, [%r9];
	add.f32 	%f12, %f10, %f11;
	st.shared.f32 	[%r9], %f12;
$L__BB1_6:
	bar.sync 	0;
	setp.gt.u32 	%p4, %r1, 255;
	@%p4 bra 	$L__BB1_8;
	ld.shared.f32 	%f13, [%r9+1024];
	ld.shared.f32 	%f14, [%r9];
	add.f32 	%f15, %f13, %f14;
	st.shared.f32 	[%r9], %f15;
$L__BB1_8:
	bar.sync 	0;
	setp.gt.u32 	%p5, %r1, 127;
	@%p5 bra 	$L__BB1_10;
	ld.shared.f32 	%f16, [%r9+512];
	ld.shared.f32 	%f17, [%r9];
	add.f32 	%f18, %f16, %f17;
	st.shared.f32 	[%r9], %f18;
$L__BB1_10:
	bar.sync 	0;
	setp.gt.u32 	%p6, %r1, 63;
	@%p6 bra 	$L__BB1_12;
	ld.shared.f32 	%f19, [%r9+256];
	ld.shared.f32 	%f20, [%r9];
	add.f32 	%f21, %f19, %f20;
	st.shared.f32 	[%r9], %f21;
$L__BB1_12:
	bar.sync 	0;
	setp.gt.u32 	%p7, %r1, 31;
	@%p7 bra 	$L__BB1_14;
	ld.shared.f32 	%f22, [%r9+128];
	ld.shared.f32 	%f23, [%r9];
	add.f32 	%f24, %f22, %f23;
	st.shared.f32 	[%r9], %f24;
$L__BB1_14:
	bar.sync 	0;
	setp.gt.u32 	%p8, %r1, 15;
	@%p8 bra 	$L__BB1_16;
	ld.shared.f32 	%f25, [%r9+64];
	ld.shared.f32 	%f26, [%r9];
	add.f32 	%f27, %f25, %f26;
	st.shared.f32 	[%r9], %f27;
$L__BB1_16:
	bar.sync 	0;
	setp.gt.u32 	%p9, %r1, 7;
	@%p9 bra 	$L__BB1_18;
	ld.shared.f32 	%f28, [%r9+32];
	ld.shared.f32 	%f29, [%r9];
	add.f32 	%f30, %f28, %f29;
	st.shared.f32 	[%r9], %f30;
$L__BB1_18:
	bar.sync 	0;
	setp.gt.u32 	%p10, %r1, 3;
	@%p10 bra 	$L__BB1_20;
	ld.shared.f32 	%f31, [%r9+16];
	ld.shared.f32 	%f32, [%r9];
	add.f32 	%f33, %f31, %f32;
	st.shared.f32 	[%r9], %f33;
$L__BB1_20:
	bar.sync 	0;
	setp.gt.u32 	%p11, %r1, 1;
	@%p11 bra 	$L__BB1_22;
	ld.shared.f32 	%f34, [%r9+8];
	ld.shared.f32 	%f35, [%r9];
	add.f32 	%f36, %f34, %f35;
	st.shared.f32 	[%r9], %f36;
$L__BB1_22:
	bar.sync 	0;
	setp.ne.s32 	%p12, %r1, 0;
	@%p12 bra 	$L__BB1_24;
	ld.shared.f32 	%f37, [_ZZ17sumCommMultiBlockPKffPfE5shArr+4];
	ld.shared.f32 	%f38, [%r9];
	add.f32 	%f39, %f37, %f38;
	st.shared.f32 	[%r9], %f39;
$L__BB1_24:
	setp.ne.s32 	%p13, %r1, 0;
	bar.sync 	0;
	@%p13 bra 	$L__BB1_26;
	ld.shared.f32 	%f40, [_ZZ17sumCommMultiBlockPKffPfE5shArr];
	cvta.to.global.u64 	%rd6, %rd3;
	mul.wide.u32 	%rd7, %r2, 4;
	add.s64 	%rd8, %rd6, %rd7;
	st.global.f32 	[%rd8], %f40;
$L__BB1_26:
	ret;

}


// ===== COMPILED SASS (sm_100) =====

	.target	sm_100

	.elftype	@"ET_EXEC"


//--------------------- .note.nv.tkinfo           --------------------------
	.section	.note.nv.tkinfo,"",@"SHT_NOTE"
	.sectionflags	@"SHF_NOTE_NV_TKINFO"
	.tkinfo
        /*0018*/ 	.word	0x00000002
        /*0030*/ 	.string	""
        /*0030*/ 	.string	"ptxas"
        /*0030*/ 	.string	"Cuda compilation tools, release 13.0, V13.0.88"
        /*0030*/ 	.string	"Build cuda_13.0.r13.0/compiler.36424714_0"
        /*0030*/ 	.string	"-arch sm_100 -m 64 "



//--------------------- .note.nv.cuinfo           --------------------------
	.section	.note.nv.cuinfo,"",@"SHT_NOTE"
	.sectionflags	@"SHF_NOTE_NV_CUINFO"
        /*0018*/ 	.short	0x0002
        /*001a*/ 	.short	0x0064
        /*001c*/ 	.short	0x0082
	.zero		2


//--------------------- .nv.info                  --------------------------
	.section	.nv.info,"",@"SHT_CUDA_INFO"
	.align	4


	//----- nvinfo : EIATTR_REGCOUNT
	.align		4
        /*0000*/ 	.byte	0x04, 0x2f
        /*0002*/ 	.short	(.L_1 - .L_0)
	.align		4
.L_0:
        /*0004*/ 	.word	index@(_Z25numericalIntegrationArrayPfjS_S_i)
        /*0008*/ 	.word	0x00000013


	//----- nvinfo : EIATTR_FRAME_SIZE
	.align		4
.L_1:
        /*000c*/ 	.byte	0x04, 0x11
        /*000e*/ 	.short	(.L_3 - .L_2)
	.align		4
.L_2:
        /*0010*/ 	.word	index@($__internal_0_$__cuda_sm20_rcp_rn_f32_slowpath)
        /*0014*/ 	.word	0x00000000


	//----- nvinfo : EIATTR_FRAME_SIZE
	.align		4
.L_3:
        /*0018*/ 	.byte	0x04, 0x11
        /*001a*/ 	.short	(.L_5 - .L_4)
	.align		4
.L_4:
        /*001c*/ 	.word	index@(_Z25numericalIntegrationArrayPfjS_S_i)
        /*0020*/ 	.word	0x00000000


	//----- nvinfo : EIATTR_REGCOUNT
	.align		4
.L_5:
        /*0024*/ 	.byte	0x04, 0x2f
        /*0026*/ 	.short	(.L_7 - .L_6)
	.align		4
.L_6:
        /*0028*/ 	.word	index@(_Z17sumCommMultiBlockPKffPf)
        /*002c*/ 	.word	0x0000000f


	//----- nvinfo : EIATTR_FRAME_SIZE
	.align		4
.L_7:
        /*0030*/ 	.byte	0x04, 0x11
        /*0032*/ 	.short	(.L_9 - .L_8)
	.align		4
.L_8:
        /*0034*/ 	.word	index@(_Z17sumCommMultiBlockPKffPf)
        /*0038*/ 	.word	0x00000000


	//----- nvinfo : EIATTR_MIN_STACK_SIZE
	.align		4
.L_9:
        /*003c*/ 	.byte	0x04, 0x12
        /*003e*/ 	.short	(.L_11 - .L_10)
	.align		4
.L_10:
        /*0040*/ 	.word	index@(_Z17sumCommMultiBlockPKffPf)
        /*0044*/ 	.word	0x00000000


	//----- nvinfo : EIATTR_MIN_STACK_SIZE
	.align		4
.L_11:
        /*0048*/ 	.byte	0x04, 0x12
        /*004a*/ 	.short	(.L_13 - .L_12)
	.align		4
.L_12:
        /*004c*/ 	.word	index@(_Z25numericalIntegrationArrayPfjS_S_i)
        /*0050*/ 	.word	0x00000000
.L_13:


//--------------------- .nv.compat                --------------------------
	.section	.nv.compat,"",@"SHT_CUDA_COMPAT_INFO"
	.align	4
        /*0000*/ 	.byte	0x02, 0x09, 0x00, 0x00, 0x02, 0x02, 0x01, 0x00, 0x02, 0x05, 0x05, 0x00, 0x03, 0x07, 0x01, 0x01
        /*0010*/ 	.byte	0x02, 0x03, 0x00, 0x00, 0x02, 0x06, 0x01, 0x00, 0x04, 0x0b, 0x08, 0x00, 0x09, 0x00, 0x00, 0x00
        /*0020*/ 	.byte	0x00, 0x00, 0x00, 0x00


//--------------------- .nv.info._Z17sumCommMultiBlockPKffPf --------------------------
	.section	.nv.info._Z17sumCommMultiBlockPKffPf,"",@"SHT_CUDA_INFO"
	.sectionflags	@""
	.align	4


	//----- nvinfo : EIATTR_CUDA_API_VERSION
	.align		4
        /*0000*/ 	.byte	0x04, 0x37
        /*0002*/ 	.short	(.L_15 - .L_14)
.L_14:
        /*0004*/ 	.word	0x00000082


	//----- nvinfo : EIATTR_KPARAM_INFO
	.align		4
.L_15:
        /*0008*/ 	.byte	0x04, 0x17
        /*000a*/ 	.short	(.L_17 - .L_16)
.L_16:
        /*000c*/ 	.word	0x00000000
        /*0010*/ 	.short	0x0002
        /*0012*/ 	.short	0x0010
        /*0014*/ 	.byte	0x00, 0xf5, 0x21, 0x00


	//----- nvinfo : EIATTR_KPARAM_INFO
	.align		4
.L_17:
        /*0018*/ 	.byte	0x04, 0x17
        /*001a*/ 	.short	(.L_19 - .L_18)
.L_18:
        /*001c*/ 	.word	0x00000000
        /*0020*/ 	.short	0x0001
        /*0022*/ 	.short	0x0008
        /*0024*/ 	.byte	0x00, 0xf0, 0x11, 0x00


	//----- nvinfo : EIATTR_KPARAM_INFO
	.align		4
.L_19:
        /*0028*/ 	.byte	0x04, 0x17
        /*002a*/ 	.short	(.L_21 - .L_20)
.L_20:
        /*002c*/ 	.word	0x00000000
        /*0030*/ 	.short	0x0000
        /*0032*/ 	.short	0x0000
        /*0034*/ 	.byte	0x00, 0xf5, 0x21, 0x00


	//----- nvinfo : EIATTR_SPARSE_MMA_MASK
	.align		4
.L_21:
        /*0038*/ 	.byte	0x03, 0x50
        /*003a*/ 	.short	0x0000


	//----- nvinfo : EIATTR_MAXREG_COUNT
	.align		4
        /*003c*/ 	.byte	0x03, 0x1b
        /*003e*/ 	.short	0x00ff


	//----- nvinfo : EIATTR_NUM_BARRIERS
	.align		4
        /*0040*/ 	.byte	0x02, 0x4c
        /*0042*/ 	.byte	0x01
	.zero		1


	//----- nvinfo : EIATTR_MERCURY_ISA_VERSION
	.align		4
        /*0044*/ 	.byte	0x03, 0x5f
        /*0046*/ 	.short	0x0101


	//----- nvinfo : EIATTR_VRC_CTA_INIT_COUNT
	.align		4
        /*0048*/ 	.byte	0x02, 0x4a
	.zero		1
	.zero		1


	//----- nvinfo : EIATTR_EXIT_INSTR_OFFSETS
	.align		4
        /*004c*/ 	.byte	0x04, 0x1c
        /*004e*/ 	.short	(.L_23 - .L_22)


	//   ....[0]....
.L_22:
        /*0050*/ 	.word	0x000005e0


	//   ....[1]....
        /*0054*/ 	.word	0x00000630


	//----- nvinfo : EIATTR_CRS_STACK_SIZE
	.align		4
.L_23:
        /*0058*/ 	.byte	0x04, 0x1e
        /*005a*/ 	.short	(.L_25 - .L_24)
.L_24:
        /*005c*/ 	.word	0x00000000


	//----- nvinfo : EIATTR_CBANK_PARAM_SIZE
	.align		4
.L_25:
        /*0060*/ 	.byte	0x03, 0x19
        /*0062*/ 	.short	0x0018


	//----- nvinfo : EIATTR_PARAM_CBANK
	.align		4
        /*0064*/ 	.byte	0x04, 0x0a
        /*0066*/ 	.short	(.L_27 - .L_26)
	.align		4
.L_26:
        /*0068*/ 	.word	index@(.nv.constant0._Z17sumCommMultiBlockPKffPf)
        /*006c*/ 	.short	0x0380
        /*006e*/ 	.short	0x0018


	//----- nvinfo : EIATTR_SW_WAR
	.align		4
.L_27:
        /*0070*/ 	.byte	0x04, 0x36
        /*0072*/ 	.short	(.L_29 - .L_28)
.L_28:
        /*0074*/ 	.word	0x00000008
.L_29:


//--------------------- .nv.info._Z25numericalIntegrationArrayPfjS_S_i --------------------------
	.section	.nv.info._Z25numericalIntegrationArrayPfjS_S_i,"",@"SHT_CUDA_INFO"
	.sectionflags	@""
	.align	4


	//----- nvinfo : EIATTR_CUDA_API_VERSION
	.align		4
        /*0000*/ 	.byte	0x04, 0x37
        /*0002*/ 	.short	(.L_31 - .L_30)
.L_30:
        /*0004*/ 	.word	0x00000082


	//----- nvinfo : EIATTR_KPARAM_INFO
	.align		4
.L_31:
        /*0008*/ 	.byte	0x04, 0x17
        /*000a*/ 	.short	(.L_33 - .L_32)
.L_32:
        /*000c*/ 	.word	0x00000000
        /*0010*/ 	.short	0x0004
        /*0012*/ 	.short	0x0020
        /*0014*/ 	.byte	0x00, 0xf0, 0x11, 0x00


	//----- nvinfo : EIATTR_KPARAM_INFO
	.align		4
.L_33:
        /*0018*/ 	.byte	0x04, 0x17
        /*001a*/ 	.short	(.L_35 - .L_34)
.L_34:
        /*001c*/ 	.word	0x00000000
        /*0020*/ 	.short	0x0003
        /*0022*/ 	.short	0x0018
        /*0024*/ 	.byte	0x00, 0xf5, 0x21, 0x00


	//----- nvinfo : EIATTR_KPARAM_INFO
	.align		4
.L_35:
        /*0028*/ 	.byte	0x04, 0x17
        /*002a*/ 	.short	(.L_37 - .L_36)
.L_36:
        /*002c*/ 	.word	0x00000000
        /*0030*/ 	.short	0x0002
        /*0032*/ 	.short	0x0010
        /*0034*/ 	.byte	0x00, 0xf5, 0x21, 0x00


	//----- nvinfo : EIATTR_KPARAM_INFO
	.align		4
.L_37:
        /*0038*/ 	.byte	0x04, 0x17
        /*003a*/ 	.short	(.L_39 - .L_38)
.L_38:
        /*003c*/ 	.word	0x00000000
        /*0040*/ 	.short	0x0001
        /*0042*/ 	.short	0x0008
        /*0044*/ 	.byte	0x00, 0xf0, 0x11, 0x00


	//----- nvinfo : EIATTR_KPARAM_INFO
	.align		4
.L_39:
        /*0048*/ 	.byte	0x04, 0x17
        /*004a*/ 	.short	(.L_41 - .L_40)
.L_40:
        /*004c*/ 	.word	0x00000000
        /*0050*/ 	.short	0x0000
        /*0052*/ 	.short	0x0000
        /*0054*/ 	.byte	0x00, 0xf5, 0x21, 0x00


	//----- nvinfo : EIATTR_SPARSE_MMA_MASK
	.align		4
.L_41:
        /*0058*/ 	.byte	0x03, 0x50
        /*005a*/ 	.short	0x0000


	//----- nvinfo : EIATTR_MAXREG_COUNT
	.align		4
        /*005c*/ 	.byte	0x03, 0x1b
        /*005e*/ 	.short	0x00ff


	//----- nvinfo : EIATTR_MERCURY_ISA_VERSION
	.align		4
        /*0060*/ 	.byte	0x03, 0x5f
        /*0062*/ 	.short	0x0101


	//----- nvinfo : EIATTR_VRC_CTA_INIT_COUNT
	.align		4
        /*0064*/ 	.byte	0x02, 0x4a
	.zero		1
	.zero		1


	//----- nvinfo : EIATTR_EXIT_INSTR_OFFSETS
	.align		4
        /*0068*/ 	.byte	0x04, 0x1c
        /*006a*/ 	.short	(.L_43 - .L_42)


	//   ....[0]....
.L_42:
        /*006c*/ 	.word	0x00000070


	//   ....[1]....
        /*0070*/ 	.word	0x00000700


	//----- nvinfo : EIATTR_CRS_STACK_SIZE
	.align		4
.L_43:
        /*0074*/ 	.byte	0x04, 0x1e
        /*0076*/ 	.short	(.L_45 - .L_44)
.L_44:
        /*0078*/ 	.word	0x00000000


	//----- nvinfo : EIATTR_CBANK_PARAM_SIZE
	.align		4
.L_45:
        /*007c*/ 	.byte	0x03, 0x19
        /*007e*/ 	.short	0x0024


	//----- nvinfo : EIATTR_PARAM_CBANK
	.align		4
        /*0080*/ 	.byte	0x04, 0x0a
        /*0082*/ 	.short	(.L_47 - .L_46)
	.align		4
.L_46:
        /*0084*/ 	.word	index@(.nv.constant0._Z25numericalIntegrationArrayPfjS_S_i)
        /*0088*/ 	.short	0x0380
        /*008a*/ 	.short	0x0024


	//----- nvinfo : EIATTR_SW_WAR
	.align		4
.L_47:
        /*008c*/ 	.byte	0x04, 0x36
        /*008e*/ 	.short	(.L_49 - .L_48)
.L_48:
        /*0090*/ 	.word	0x00000008
.L_49:


//--------------------- .nv.callgraph             --------------------------
	.section	.nv.callgraph,"",@"SHT_CUDA_CALLGRAPH"
	.align	4
	.sectionentsize	8
	.align		4
        /*0000*/ 	.word	0x00000000
	.align		4
        /*0004*/ 	.word	0xffffffff
	.align		4
        /*0008*/ 	.word	0x00000000
	.align		4
        /*000c*/ 	.word	0xfffffffe
	.align		4
        /*0010*/ 	.word	0x00000000
	.align		4
        /*0014*/ 	.word	0xfffffffd
	.align		4
        /*0018*/ 	.word	0x00000000
	.align		4
        /*001c*/ 	.word	0xfffffffc


//--------------------- .text._Z17sumCommMultiBlockPKffPf --------------------------
	.section	.text._Z17sumCommMultiBlockPKffPf,"ax",@progbits
	.align	128
        .global         _Z17sumCommMultiBlockPKffPf
        .type           _Z17sumCommMultiBlockPKffPf,@function
        .size           _Z17sumCommMultiBlockPKffPf,(.L_x_22 - _Z17sumCommMultiBlockPKffPf)
        .other          _Z17sumCommMultiBlockPKffPf,@"STO_CUDA_ENTRY STV_DEFAULT"
_Z17sumCommMultiBlockPKffPf:
.text._Z17sumCommMultiBlockPKffPf:
[----:B------:R-:W-:Y:S01]  /*0000*/  LDC R1, c[0x0][0x37c] ;  /* 0x0000df00ff017b82 */ /* 0x000fe20000000800 */
[----:B------:R-:W0:Y:S01]  /*0010*/  S2R R0, SR_CTAID.X ;  /* 0x0000000000007919 */ /* 0x000e220000002500 */
[----:B------:R-:W1:Y:S01]  /*0020*/  LDCU UR8, c[0x0][0x388] ;  /* 0x00007100ff0877ac */ /* 0x000e620008000800 */
[----:B------:R-:W-:Y:S01]  /*0030*/  BSSY.RECONVERGENT B0, `(.L_x_0) ;  /* 0x0000018000007945 */ /* 0x000fe20003800200 */
[----:B------:R-:W2:Y:S01]  /*0040*/  S2R R2, SR_TID.X ;  /* 0x0000000000027919 */ /* 0x000ea20000002100 */
[----:B------:R-:W3:Y:S01]  /*0050*/  LDCU.64 UR6, c[0x0][0x358] ;  /* 0x00006b00ff0677ac */ /* 0x000ee20008000a00 */
[----:B0-----:R-:W-:-:S05]  /*0060*/  IMAD.SHL.U32 R3, R0, 0x400, RZ ;  /* 0x0000040000037824 */ /* 0x001fca00078e00ff */
[----:B--2---:R-:W-:-:S04]  /*0070*/  LOP3.LUT R3, R3, R2, RZ, 0xfc, !PT ;  /* 0x0000000203037212 */ /* 0x004fc800078efcff */
[----:B------:R-:W-:-:S04]  /*0080*/  I2FP.F32.S32 R4, R3 ;  /* 0x0000000300047245 */ /* 0x000fc80000201400 */
[----:B-1----:R-:W-:Y:S01]  /*0090*/  FSETP.GEU.AND P0, PT, R4, UR8, PT ;  /* 0x0000000804007c0b */ /* 0x002fe2000bf0e000 */
[----:B------:R-:W-:-:S12]  /*00a0*/  IMAD.MOV.U32 R4, RZ, RZ, RZ ;  /* 0x000000ffff047224 */ /* 0x000fd800078e00ff */
[----:B---3--:R-:W-:Y:S05]  /*00b0*/  @P0 BRA `(.L_x_1) ;  /* 0x00000000003c0947 */ /* 0x008fea0003800000 */
[----:B------:R-:W0:Y:S01]  /*00c0*/  LDC R12, c[0x0][0x370] ;  /* 0x0000dc00ff0c7b82 */ /* 0x000e220000000800 */
[----:B------:R-:W-:Y:S01]  /*00d0*/  BSSY.RECONVERGENT B1, `(.L_x_2) ;  /* 0x000000c000017945 */ /* 0x000fe20003800200 */
[----:B------:R-:W-:-:S06]  /*00e0*/  IMAD.MOV.U32 R8, RZ, RZ, RZ ;  /* 0x000000ffff087224 */ /* 0x000fcc00078e00ff */
[----:B------:R-:W1:Y:S02]  /*00f0*/  LDC.64 R6, c[0x0][0x380] ;  /* 0x0000e000ff067b82 */ /* 0x000e640000000a00 */
.L_x_3:
[----:B-1----:R-:W-:-:S06]  /*0100*/  IMAD.WIDE R4, R3, 0x4, R6 ;  /* 0x0000000403047825 */ /* 0x002fcc00078e0206 */
[----:B--2---:R-:W2:Y:S01]  /*0110*/  LDG.E R4, desc[UR6][R4.64] ;  /* 0x0000000604047981 */ /* 0x004ea2000c1e1900 */
[----:B0-----:R-:W-:Y:S01]  /*0120*/  IMAD R3, R12, 0x400, R3 ;  /* 0x000004000c037824 */ /* 0x001fe200078e0203 */
[----:B---3--:R-:W-:-:S04]  /*0130*/  I2FP.F32.S32 R9, R8 ;  /* 0x0000000800097245 */ /* 0x008fc80000201400 */
[----:B------:R-:W-:-:S04]  /*0140*/  I2FP.F32.S32 R10, R3 ;  /* 0x00000003000a7245 */ /* 0x000fc80000201400 */
[----:B------:R-:W-:Y:S01]  /*0150*/  FSETP.GEU.AND P0, PT, R10, UR8, PT ;  /* 0x000000080a007c0b */ /* 0x000fe2000bf0e000 */
[----:B--2---:R-:W-:-:S04]  /*0160*/  FADD R9, R4, R9 ;  /* 0x0000000904097221 */ /* 0x004fc80000000000 */
[----:B------:R2:W3:Y:S08]  /*0170*/  F2I.TRUNC.NTZ R8, R9 ;  /* 0x0000000900087305 */ /* 0x0004f0000020f100 */
[----:B------:R-:W-:Y:S05]  /*0180*/  @!P0 BRA `(.L_x_3) ;  /* 0xfffffffc00dc8947 */ /* 0x000fea000383ffff */
[----:B------:R-:W-:Y:S05]  /*0190*/  BSYNC.RECONVERGENT B1 ;  /* 0x0000000000017941 */ /* 0x000fea0003800200 */
.L_x_2:
[----:B---3--:R-:W-:-:S07]  /*01a0*/  I2FP.F32.S32 R4, R8 ;  /* 0x0000000800047245 */ /* 0x008fce0000201400 */
.L_x_1:
[----:B------:R-:W-:Y:S05]  /*01b0*/  BSYNC.RECONVERGENT B0 ;  /* 0x0000000000007941 */ /* 0x000fea0003800200 */
.L_x_0:
[----:B------:R-:W0:Y:S01]  /*01c0*/  S2UR UR5, SR_CgaCtaId ;  /* 0x00000000000579c3 */ /* 0x000e220000008800 */
[----:B------:R-:W-:Y:S01]  /*01d0*/  UMOV UR4, 0x400 ;  /* 0x0000040000047882 */ /* 0x000fe20000000000 */
[C---:B------:R-:W-:Y:S02]  /*01e0*/  ISETP.GT.U32.AND P0, PT, R2.reuse, 0x1ff, PT ;  /* 0x000001ff0200780c */ /* 0x040fe40003f04070 */
[----:B------:R-:W-:Y:S01]  /*01f0*/  ISETP.GT.U32.AND P1, PT, R2, 0xff, PT ;  /* 0x000000ff0200780c */ /* 0x000fe20003f24070 */
[----:B0-----:R-:W-:-:S06]  /*0200*/  ULEA UR4, UR5, UR4, 0x18 ;  /* 0x0000000405047291 */ /* 0x001fcc000f8ec0ff */
[----:B------:R-:W-:-:S05]  /*0210*/  LEA R3, R2, UR4, 0x2 ;  /* 0x0000000402037c11 */ /* 0x000fca000f8e10ff */
[----:B------:R-:W-:Y:S01]  /*0220*/  STS [R3], R4 ;  /* 0x0000000403007388 */ /* 0x000fe20000000800 */
[----:B------:R-:W-:Y:S06]  /*0230*/  BAR.SYNC.DEFER_BLOCKING 0x0 ;  /* 0x0000000000007b1d */ /* 0x000fec0000010000 */
[----:B------:R-:W-:Y:S04]  /*0240*/  @!P0 LDS R5, [R3+0x800] ;  /* 0x0008000003058984 */ /* 0x000fe80000000800 */
[----:B------:R-:W0:Y:S02]  /*0250*/  @!P0 LDS R6, [R3] ;  /* 0x0000000003068984 */ /* 0x000e240000000800 */
[----:B0-----:R-:W-:-:S05]  /*0260*/  @!P0 FADD R6, R5, R6 ;  /* 0x0000000605068221 */ /* 0x001fca0000000000 */
[----:B------:R-:W-:Y:S01]  /*0270*/  @!P0 STS [R3], R6 ;  /* 0x0000000603008388 */ /* 0x000fe20000000800 */
[----:B------:R-:W-:Y:S01]  /*0280*/  BAR.SYNC.DEFER_BLOCKING 0x0 ;  /* 0x0000000000007b1d */ /* 0x000fe20000010000 */
[----:B------:R-:W-:-:S05]  /*0290*/  ISETP.GT.U32.AND P0, PT, R2, 0x7f, PT ;  /* 0x0000007f0200780c */ /* 0x000fca0003f04070 */
        /* <DEDUP_REMOVED lines=41> */
[----:B------:R-:W-:-:S05]  /*0530*/  ISETP.NE.AND P1, PT, R2, RZ, PT ;  /* 0x000000ff0200720c */ /* 0x000fca0003f25270 */
[----:B------:R-:W-:Y:S04]  /*0540*/  @!P0 LDS R4, [R3+0x8] ;  /* 0x0000080003048984 */ /* 0x000fe80000000800 */
[----:B------:R-:W0:Y:S02]  /*0550*/  @!P0 LDS R5, [R3] ;  /* 0x0000000003058984 */ /* 0x000e240000000800 */
[----:B0-----:R-:W-:-:S05]  /*0560*/  @!P0 FADD R4, R4, R5 ;  /* 0x0000000504048221 */ /* 0x001fca0000000000 */
[----:B------:R-:W-:Y:S01]  /*0570*/  @!P0 STS [R3], R4 ;  /* 0x0000000403008388 */ /* 0x000fe20000000800 */
[----:B------:R-:W-:Y:S06]  /*0580*/  BAR.SYNC.DEFER_BLOCKING 0x0 ;  /* 0x0000000000007b1d */ /* 0x000fec0000010000 */
[----:B------:R-:W-:Y:S04]  /*0590*/  @!P1 LDS R2, [UR4+0x4] ;  /* 0x00000404ff029984 */ /* 0x000fe80008000800 */
[----:B------:R-:W0:Y:S02]  /*05a0*/  @!P1 LDS R5, [R3] ;  /* 0x0000000003059984 */ /* 0x000e240000000800 */
[----:B0-----:R-:W-:-:S05]  /*05b0*/  @!P1 FADD R2, R2, R5 ;  /* 0x0000000502029221 */ /* 0x001fca0000000000 */
[----:B------:R0:W-:Y:S01]  /*05c0*/  @!P1 STS [R3], R2 ;  /* 0x0000000203009388 */ /* 0x0001e20000000800 */
[----:B------:R-:W-:Y:S06]  /*05d0*/  BAR.SYNC.DEFER_BLOCKING 0x0 ;  /* 0x0000000000007b1d */ /* 0x000fec0000010000 */
[----:B------:R-:W-:Y:S05]  /*05e0*/  @P1 EXIT ;  /* 0x000000000000194d */ /* 0x000fea0003800000 */
[----:B------:R-:W1:Y:S01]  /*05f0*/  LDS R5, [UR4] ;  /* 0x00000004ff057984 */ /* 0x000e620008000800 */
[----:B0-----:R-:W0:Y:S02]  /*0600*/  LDC.64 R2, c[0x0][0x390] ;  /* 0x0000e400ff027b82 */ /* 0x001e240000000a00 */
[----:B0-----:R-:W-:-:S05]  /*0610*/  IMAD.WIDE.U32 R2, R0, 0x4, R2 ;  /* 0x0000000400027825 */ /* 0x001fca00078e0002 */
[----:B-1----:R-:W-:Y:S01]  /*0620*/  STG.E desc[UR6][R2.64], R5 ;  /* 0x0000000502007986 */ /* 0x002fe2000c101906 */
[----:B------:R-:W-:Y:S05]  /*0630*/  EXIT ;  /* 0x000000000000794d */ /* 0x000fea0003800000 */
.L_x_4:
[----:B------:R-:W-:-:S00]  /*0640*/  BRA `(.L_x_4) ;  /* 0xfffffffc00fc7947 */ /* 0x000fc0000383ffff */
[----:B------:R-:W-:-:S00]  /*0650*/  NOP ;  /* 0x0000000000007918 */ /* 0x000fc00000000000 */
        /* <DEDUP_REMOVED lines=10> */
.L_x_22:


//--------------------- .text._Z25numericalIntegrationArrayPfjS_S_i --------------------------
	.section	.text._Z25numericalIntegrationArrayPfjS_S_i,"ax",@progbits
	.align	128
        .global         _Z25numericalIntegrationArrayPfjS_S_i
        .type           _Z25numericalIntegrationArrayPfjS_S_i,@function
        .size           _Z25numericalIntegrationArrayPfjS_S_i,(.L_x_21 - _Z25numericalIntegrationArrayPfjS_S_i)
        .other          _Z25numericalIntegrationArrayPfjS_S_i,@"STO_CUDA_ENTRY STV_DEFAULT"
_Z25numericalIntegrationArrayPfjS_S_i:
.text._Z25numericalIntegrationArrayPfjS_S_i:
[----:B------:R-:W-:Y:S01]  /*0000*/  LDC R1, c[0x0][0x37c] ;  /* 0x0000df00ff017b82 */ /* 0x000fe20000000800 */
[----:B------:R-:W0:Y:S07]  /*0010*/  S2R R6, SR_TID.X ;  /* 0x0000000000067919 */ /* 0x000e2e0000002100 */
[----:B------:R-:W0:Y:S01]  /*0020*/  S2UR UR4, SR_CTAID.X ;  /* 0x00000000000479c3 */ /* 0x000e220000002500 */
[----:B------:R-:W1:Y:S07]  /*0030*/  LDCU UR5, c[0x0][0x3a0] ;  /* 0x00007400ff0577ac */ /* 0x000e6e0008000800 */
[----:B------:R-:W0:Y:S02]  /*0040*/  LDC R3, c[0x0][0x360] ;  /* 0x0000d800ff037b82 */ /* 0x000e240000000800 */
[----:B0-----:R-:W-:-:S05]  /*0050*/  IMAD R6, R3, UR4, R6 ;  /* 0x0000000403067c24 */ /* 0x001fca000f8e0206 */
[----:B-1----:R-:W-:-:S13]  /*0060*/  ISETP.GE.AND P0, PT, R6, UR5, PT ;  /* 0x0000000506007c0c */ /* 0x002fda000bf06270 */
[----:B------:R-:W-:Y:S05]  /*0070*/  @P0 EXIT ;  /* 0x000000000000094d */ /* 0x000fea0003800000 */
[----:B------:R-:W0:Y:S01]  /*0080*/  LDC R7, c[0x0][0x388] ;  /* 0x0000e200ff077b82 */ /* 0x000e220000000800 */
[----:B------:R-:W-:Y:S01]  /*0090*/  HFMA2 R0, -RZ, RZ, 0, 5.9604644775390625e-08 ;  /* 0x00000001ff007431 */ /* 0x000fe200000001ff */
[----:B------:R-:W-:Y:S01]  /*00a0*/  MOV R3, RZ ;  /* 0x000000ff00037202 */ /* 0x000fe20000000f00 */
[----:B------:R-:W-:Y:S01]  /*00b0*/  IMAD.MOV.U32 R8, RZ, RZ, RZ ;  /* 0x000000ffff087224 */ /* 0x000fe200078e00ff */
[----:B------:R-:W1:Y:S04]  /*00c0*/  LDCU.64 UR6, c[0x0][0x358] ;  /* 0x00006b00ff0677ac */ /* 0x000e680008000a00 */
[----:B------:R-:W2:Y:S01]  /*00d0*/  LDC.64 R4, c[0x0][0x390] ;  /* 0x0000e400ff047b82 */ /* 0x000ea20000000a00 */
[----:B------:R-:W-:Y:S01]  /*00e0*/  UMOV UR4, URZ ;  /* 0x000000ff00047c82 */ /* 0x000fe20008000000 */
[----:B0-----:R-:W-:Y:S01]  /*00f0*/  VIADDMNMX.U32 R7, R7, R0, 0x1, !PT ;  /* 0x0000000107077446 */ /* 0x001fe20007800000 */
[----:B-12---:R-:W-:-:S07]  /*0100*/  IMAD.WIDE R4, R6, 0x4, R4 ;  /* 0x0000000406047825 */ /* 0x006fce00078e0204 */
.L_x_15:
[----:B------:R-:W0:Y:S02]  /*0110*/  LDC.64 R10, c[0x0][0x380] ;  /* 0x0000e000ff0a7b82 */ /* 0x000e240000000a00 */
[----:B0-----:R-:W-:-:S06]  /*0120*/  IMAD.WIDE.U32 R10, R8, 0x4, R10 ;  /* 0x00000004080a7825 */ /* 0x001fcc00078e000a */
[----:B------:R0:W5:Y:S01]  /*0130*/  LDG.E R10, desc[UR6][R10.64] ;  /* 0x000000060a0a7981 */ /* 0x000162000c1e1900 */
[----:B------:R-:W-:Y:S02]  /*0140*/  ISETP.NE.AND P0, PT, R8, RZ, PT ;  /* 0x000000ff0800720c */ /* 0x000fe40003f05270 */
[----:B------:R-:W-:-:S11]  /*0150*/  MOV R0, 0x3f800000 ;  /* 0x3f80000000007802 */ /* 0x000fd60000000f00 */
[----:B0-----:R-:W-:Y:S05]  /*0160*/  @!P0 BRA `(.L_x_5) ;  /* 0x0000000400448947 */ /* 0x001fea0003800000 */
[----:B------:R0:W5:Y:S01]  /*0170*/  LDG.E R9, desc[UR6][R4.64] ;  /* 0x0000000604097981 */ /* 0x000162000c1e1900 */
[----:B------:R-:W-:-:S04]  /*0180*/  VIMNMX R0, PT, PT, R8, UR4, !PT ;  /* 0x0000000408007c48 */ /* 0x000fc8000ffe0100 */
[C---:B------:R-:W-:Y:S02]  /*0190*/  ISETP.GE.U32.AND P0, PT, R0.reuse, 0x4, PT ;  /* 0x000000040000780c */ /* 0x040fe40003f06070 */
[----:B------:R-:W-:Y:S01]  /*01a0*/  VIMNMX.U32 R11, PT, PT, R0, 0x1, !PT ;  /* 0x00000001000b7848 */ /* 0x000fe20007fe0000 */
[----:B------:R-:W-:-:S03]  /*01b0*/  IMAD.MOV.U32 R0, RZ, RZ, 0x3f800000 ;  /* 0x3f800000ff007424 */ /* 0x000fc600078e00ff */
[----:B------:R-:W-:-:S07]  /*01c0*/  LOP3.LUT R2, R11, 0x3, RZ, 0xc0, !PT ;  /* 0x000000030b027812 */ /* 0x000fce00078ec0ff */
[----:B0-----:R-:W-:Y:S05]  /*01d0*/  @!P0 BRA `(.L_x_6) ;  /* 0x0000000000cc8947 */ /* 0x001fea0003800000 */
[----:B------:R-:W-:Y:S01]  /*01e0*/  LOP3.LUT R11, R11, 0xfffffffc, RZ, 0xc0, !PT ;  /* 0xfffffffc0b0b7812 */ /* 0x000fe200078ec0ff */
[----:B------:R-:W-:-:S03]  /*01f0*/  IMAD.MOV.U32 R0, RZ, RZ, 0x3f800000 ;  /* 0x3f800000ff007424 */ /* 0x000fc600078e00ff */
[----:B------:R-:W-:-:S04]  /*0200*/  IADD3 R11, PT, PT, -R11, RZ, RZ ;  /* 0x000000ff0b0b7210 */ /* 0x000fc80007ffe1ff */
[----:B------:R-:W-:-:S13]  /*0210*/  ISETP.GE.AND P0, PT, R11, RZ, PT ;  /* 0x000000ff0b00720c */ /* 0x000fda0003f06270 */
[----:B------:R-:W-:Y:S05]  /*0220*/  @P0 BRA `(.L_x_7) ;  /* 0x00000000009c0947 */ /* 0x000fea0003800000 */
[----:B------:R-:W-:Y:S02]  /*0230*/  IADD3 R12, PT, PT, -R11, RZ, RZ ;  /* 0x000000ff0b0c7210 */ /* 0x000fe40007ffe1ff */
[----:B------:R-:W-:Y:S02]  /*0240*/  PLOP3.LUT P0, PT, PT, PT, PT, 0x80, 0x8 ;  /* 0x000000000008781c */ /* 0x000fe40003f0f070 */
[----:B------:R-:W-:-:S13]  /*0250*/  ISETP.GT.AND P1, PT, R12, 0xc, PT ;  /* 0x0000000c0c00780c */ /* 0x000fda0003f24270 */
[----:B------:R-:W-:Y:S05]  /*0260*/  @!P1 BRA `(.L_x_8) ;  /* 0x0000000000509947 */ /* 0x000fea0003800000 */
[----:B------:R-:W-:-:S13]  /*0270*/  PLOP3.LUT P0, PT, PT, PT, PT, 0x8, 0x80 ;  /* 0x000000000080781c */ /* 0x000fda0003f0e170 */
.L_x_9:
[----:B-----5:R-:W-:Y:S01]  /*0280*/  FMUL R0, R9, R0 ;  /* 0x0000000009007220 */ /* 0x020fe20000400000 */
[----:B------:R-:W-:-:S03]  /*0290*/  VIADD R11, R11, 0x10 ;  /* 0x000000100b0b7836 */ /* 0x000fc60000000000 */
[----:B------:R-:W-:Y:S02]  /*02a0*/  FMUL R0, R9, R0 ;  /* 0x0000000009007220 */ /* 0x000fe40000400000 */
[----:B------:R-:W-:Y:S02]  /*02b0*/  ISETP.GE.AND P1, PT, R11, -0xc, PT ;  /* 0xfffffff40b00780c */ /* 0x000fe40003f26270 */
[----:B------:R-:W-:-:S04]  /*02c0*/  FMUL R0, R9, R0 ;  /* 0x0000000009007220 */ /* 0x000fc80000400000 */
        /* <DEDUP_REMOVED lines=12> */
[----:B------:R-:W-:Y:S01]  /*0390*/  FMUL R0, R9, R0 ;  /* 0x0000000009007220 */ /* 0x000fe20000400000 */
[----:B------:R-:W-:Y:S06]  /*03a0*/  @!P1 BRA `(.L_x_9) ;  /* 0xfffffffc00b49947 */ /* 0x000fec000383ffff */
.L_x_8:
[----:B------:R-:W-:-:S04]  /*03b0*/  IADD3 R12, PT, PT, -R11, RZ, RZ ;  /* 0x000000ff0b0c7210 */ /* 0x000fc80007ffe1ff */
[----:B------:R-:W-:-:S13]  /*03c0*/  ISETP.GT.AND P1, PT, R12, 0x4, PT ;  /* 0x000000040c00780c */ /* 0x000fda0003f24270 */
[----:B------:R-:W-:Y:S05]  /*03d0*/  @!P1 BRA `(.L_x_10) ;  /* 0x0000000000289947 */ /* 0x000fea0003800000 */
[----:B-----5:R-:W-:Y:S01]  /*03e0*/  FMUL R0, R9, R0 ;  /* 0x0000000009007220 */ /* 0x020fe20000400000 */
[----:B------:R-:W-:Y:S01]  /*03f0*/  PLOP3.LUT P0, PT, PT, PT, PT, 0x8, 0x80 ;  /* 0x000000000080781c */ /* 0x000fe20003f0e170 */
[----:B------:R-:W-:Y:S02]  /*0400*/  VIADD R11, R11, 0x8 ;  /* 0x000000080b0b7836 */ /* 0x000fe40000000000 */
[----:B------:R-:W-:-:S04]  /*0410*/  FMUL R0, R9, R0 ;  /* 0x0000000009007220 */ /* 0x000fc80000400000 */
[----:B------:R-:W-:-:S04]  /*0420*/  FMUL R0, R9, R0 ;  /* 0x0000000009007220 */ /* 0x000fc80000400000 */
[----:B------:R-:W-:-:S04]  /*0430*/  FMUL R0, R9, R0 ;  /* 0x0000000009007220 */ /* 0x000fc80000400000 */
[----:B------:R-:W-:-:S04]  /*0440*/  FMUL R0, R9, R0 ;  /* 0x0000000009007220 */ /* 0x000fc80000400000 */
[----:B------:R-:W-:-:S04]  /*0450*/  FMUL R0, R9, R0 ;  /* 0x0000000009007220 */ /* 0x000fc80000400000 */
[----:B------:R-:W-:-:S04]  /*0460*/  FMUL R0, R9, R0 ;  /* 0x0000000009007220 */ /* 0x000fc80000400000 */
[----:B------:R-:W-:-:S07]  /*0470*/  FMUL R0, R9, R0 ;  /* 0x0000000009007220 */ /* 0x000fce0000400000 */
.L_x_10:
[----:B------:R-:W-:-:S13]  /*0480*/  ISETP.NE.OR P0, PT, R11, RZ, P0 ;  /* 0x000000ff0b00720c */ /* 0x000fda0000705670 */
[----:B------:R-:W-:Y:S05]  /*0490*/  @!P0 BRA `(.L_x_6) ;  /* 0x00000000001c8947 */ /* 0x000fea0003800000 */
.L_x_7:
[----:B------:R-:W-:Y:S01]  /*04a0*/  IADD3 R11, PT, PT, R11, 0x4, RZ ;  /* 0x000000040b0b7810 */ /* 0x000fe20007ffe0ff */
[----:B-----5:R-:W-:-:S03]  /*04b0*/  FMUL R0, R9, R0 ;  /* 0x0000000009007220 */ /* 0x020fc60000400000 */
[----:B------:R-:W-:Y:S01]  /*04c0*/  ISETP.NE.AND P0, PT, R11, RZ, PT ;  /* 0x000000ff0b00720c */ /* 0x000fe20003f05270 */
[----:B------:R-:W-:-:S04]  /*04d0*/  FMUL R0, R9, R0 ;  /* 0x0000000009007220 */ /* 0x000fc80000400000 */
[----:B------:R-:W-:-:S04]  /*04e0*/  FMUL R0, R9, R0 ;  /* 0x0000000009007220 */ /* 0x000fc80000400000 */
[----:B------:R-:W-:-:S04]  /*04f0*/  FMUL R0, R9, R0 ;  /* 0x0000000009007220 */ /* 0x000fc80000400000 */
[----:B------:R-:W-:Y:S05]  /*0500*/  @P0 BRA `(.L_x_7) ;  /* 0xfffffffc00e40947 */ /* 0x000fea000383ffff */
.L_x_6:
[----:B------:R-:W-:-:S13]  /*0510*/  ISETP.NE.AND P0, PT, R2, RZ, PT ;  /* 0x000000ff0200720c */ /* 0x000fda0003f05270 */
[----:B------:R-:W-:Y:S05]  /*0520*/  @!P0 BRA `(.L_x_11) ;  /* 0x0000000000188947 */ /* 0x000fea0003800000 */
[----:B------:R-:W-:Y:S01]  /*0530*/  ISETP.NE.AND P0, PT, R2, 0x1, PT ;  /* 0x000000010200780c */ /* 0x000fe20003f05270 */
[----:B-----5:R-:W-:-:S03]  /*0540*/  FMUL R0, R9, R0 ;  /* 0x0000000009007220 */ /* 0x020fc60000400000 */
[----:B------:R-:W-:-:S09]  /*0550*/  ISETP.NE.AND P1, PT, R2, 0x2, P0 ;  /* 0x000000020200780c */ /* 0x000fd20000725270 */
[----:B------:R-:W-:-:S04]  /*0560*/  @P0 FMUL R2, R9, R0 ;  /* 0x0000000009020220 */ /* 0x000fc80000400000 */
[----:B------:R-:W-:-:S04]  /*0570*/  @P1 FMUL R2, R9, R2 ;  /* 0x0000000209021220 */ /* 0x000fc80000400000 */
[----:B------:R-:W-:-:S07]  /*0580*/  @P0 IMAD.MOV.U32 R0, RZ, RZ, R2 ;  /* 0x000000ffff000224 */ /* 0x000fce00078e0002 */
.L_x_11:
[----:B------:R-:W-:Y:S01]  /*0590*/  IADD3 R2, PT, PT, R0, 0x1800000, RZ ;  /* 0x0180000000027810 */ /* 0x000fe20007ffe0ff */
[----:B------:R-:W-:Y:S03]  /*05a0*/  BSSY.RECONVERGENT B0, `(.L_x_12) ;  /* 0x000000b000007945 */ /* 0x000fe60003800200 */
[----:B------:R-:W-:-:S04]  /*05b0*/  LOP3.LUT R2, R2, 0x7f800000, RZ, 0xc0, !PT ;  /* 0x7f80000002027812 */ /* 0x000fc800078ec0ff */
[----:B------:R-:W-:-:S13]  /*05c0*/  ISETP.GT.U32.AND P0, PT, R2, 0x1ffffff, PT ;  /* 0x01ffffff0200780c */ /* 0x000fda0003f04070 */
[----:B------:R-:W-:Y:S05]  /*05d0*/  @P0 BRA `(.L_x_13) ;  /* 0x00000000000c0947 */ /* 0x000fea0003800000 */
[----:B------:R-:W-:-:S07]  /*05e0*/  MOV R12, 0x600 ;  /* 0x00000600000c7802 */ /* 0x000fce0000000f00 */
[----:B-----5:R-:W-:Y:S05]  /*05f0*/  CALL.REL.NOINC `($__internal_0_$__cuda_sm20_rcp_rn_f32_slowpath) ;  /* 0x0000000000447944 */ /* 0x020fea0003c00000 */
[----:B------:R-:W-:Y:S05]  /*0600*/  BRA `(.L_x_14) ;  /* 0x0000000000107947 */ /* 0x000fea0003800000 */
.L_x_13:
[----:B-----5:R-:W0:Y:S02]  /*0610*/  MUFU.RCP R9, R0 ;  /* 0x0000000000097308 */ /* 0x020e240000001000 */
[----:B0-----:R-:W-:-:S04]  /*0620*/  FFMA R2, R9, R0, -1 ;  /* 0xbf80000009027423 */ /* 0x001fc80000000000 */
[----:B------:R-:W-:-:S04]  /*0630*/  FADD.FTZ R2, -R2, -RZ ;  /* 0x800000ff02027221 */ /* 0x000fc80000010100 */
[----:B------:R-:W-:-:S07]  /*0640*/  FFMA R9, R9, R2, R9 ;  /* 0x0000000209097223 */ /* 0x000fce0000000009 */
.L_x_14:
[----:B------:R-:W-:Y:S05]  /*0650*/  BSYNC.RECONVERGENT B0 ;  /* 0x0000000000007941 */ /* 0x000fea0003800200 */
.L_x_12:
[----:B------:R-:W-:-:S04]  /*0660*/  ISETP.GE.AND P0, PT, R8, RZ, PT ;  /* 0x000000ff0800720c */ /* 0x000fc80003f06270 */
[----:B------:R-:W-:-:S09]  /*0670*/  FSEL R0, R9, R0, !P0 ;  /* 0x0000000009007208 */ /* 0x000fd20004000000 */
.L_x_5:
[----:B------:R-:W-:Y:S01]  /*0680*/  VIADD R8, R8, 0x1 ;  /* 0x0000000108087836 */ /* 0x000fe20000000000 */
[----:B------:R-:W-:Y:S01]  /*0690*/  UIADD3 UR4, UPT, UPT, UR4, -0x1, URZ ;  /* 0xffffffff04047890 */ /* 0x000fe2000fffe0ff */
[----:B-----5:R-:W-:-:S03]  /*06a0*/  FFMA R3, R10, R0, R3 ;  /* 0x000000000a037223 */ /* 0x020fc60000000003 */
[----:B------:R-:W-:-:S13]  /*06b0*/  ISETP.NE.AND P0, PT, R8, R7, PT ;  /* 0x000000070800720c */ /* 0x000fda0003f05270 */
[----:B------:R-:W-:Y:S05]  /*06c0*/  @P0 BRA `(.L_x_15) ;  /* 0xfffffff800900947 */ /* 0x000fea000383ffff */
[----:B------:R-:W0:Y:S02]  /*06d0*/  LDC.64 R4, c[0x0][0x398] ;  /* 0x0000e600ff047b82 */ /* 0x000e240000000a00 */
[----:B0-----:R-:W-:-:S05]  /*06e0*/  IMAD.WIDE R6, R6, 0x4, R4 ;  /* 0x0000000406067825 */ /* 0x001fca00078e0204 */
[----:B------:R-:W-:Y:S01]  /*06f0*/  STG.E desc[UR6][R6.64], R3 ;  /* 0x0000000306007986 */ /* 0x000fe2000c101906 */
[----:B------:R-:W-:Y:S05]  /*0700*/  EXIT ;  /* 0x000000000000794d */ /* 0x000fea0003800000 */
        .weak           $__internal_0_$__cuda_sm20_rcp_rn_f32_slowpath
        .type           $__internal_0_$__cuda_sm20_rcp_rn_f32_slowpath,@function
        .size           $__internal_0_$__cuda_sm20_rcp_rn_f32_slowpath,(.L_x_21 - $__internal_0_$__cuda_sm20_rcp_rn_f32_slowpath)
$__internal_0_$__cuda_sm20_rcp_rn_f32_slowpath:
[----:B------:R-:W-:Y:S01]  /*0710*/  SHF.L.U32 R2, R0, 0x1, RZ ;  /* 0x0000000100027819 */ /* 0x000fe200000006ff */
[----:B------:R-:W-:Y:S03]  /*0720*/  BSSY.RECONVERGENT B1, `(.L_x_16) ;  /* 0x0000030000017945 */ /* 0x000fe60003800200 */
[----:B------:R-:W-:-:S04]  /*0730*/  SHF.R.U32.HI R13, RZ, 0x18, R2 ;  /* 0x00000018ff0d7819 */ /* 0x000fc80000011602 */
[----:B------:R-:W-:-:S13]  /*0740*/  ISETP.NE.U32.AND P0, PT, R13, RZ, PT ;  /* 0x000000ff0d00720c */ /* 0x000fda0003f05070 */
[----:B------:R-:W-:Y:S05]  /*0750*/  @P0 BRA `(.L_x_17) ;  /* 0x0000000000280947 */ /* 0x000fea0003800000 */
[----:B------:R-:W-:-:S05]  /*0760*/  IMAD.SHL.U32 R2, R0, 0x2, RZ ;  /* 0x0000000200027824 */ /* 0x000fca00078e00ff */
[----:B------:R-:W-:-:S13]  /*0770*/  ISETP.NE.AND P0, PT, R2, RZ, PT ;  /* 0x000000ff0200720c */ /* 0x000fda0003f05270 */
[----:B------:R-:W-:Y:S01]  /*0780*/  @P0 FFMA R11, R0, 1.84467440737095516160e+19, RZ ;  /* 0x5f800000000b0823 */ /* 0x000fe200000000ff */
[----:B------:R-:W-:Y:S08]  /*0790*/  @!P0 MUFU.RCP R9, R0 ;  /* 0x0000000000098308 */ /* 0x000ff00000001000 */
[----:B------:R-:W0:Y:S02]  /*07a0*/  @P0 MUFU.RCP R2, R11 ;  /* 0x0000000b00020308 */ /* 0x000e240000001000 */
[----:B0-----:R-:W-:-:S04]  /*07b0*/  @P0 FFMA R13, R11, R2, -1 ;  /* 0xbf8000000b0d0423 */ /* 0x001fc80000000002 */
[----:B------:R-:W-:-:S04]  /*07c0*/  @P0 FADD.FTZ R13, -R13, -RZ ;  /* 0x800000ff0d0d0221 */ /* 0x000fc80000010100 */
[----:B------:R-:W-:-:S04]  /*07d0*/  @P0 FFMA R2, R2, R13, R2 ;  /* 0x0000000d02020223 */ /* 0x000fc80000000002 */
[----:B------:R-:W-:Y:S01]  /*07e0*/  @P0 FFMA R9, R2, 1.84467440737095516160e+19, RZ ;  /* 0x5f80000002090823 */ /* 0x000fe200000000ff */
[----:B------:R-:W-:Y:S06]  /*07f0*/  BRA `(.L_x_18) ;  /* 0x0000000000887947 */ /* 0x000fec0003800000 */
.L_x_17:
[----:B------:R-:W-:-:S04]  /*0800*/  IADD3 R15, PT, PT, R13, -0xfd, RZ ;  /* 0xffffff030d0f7810 */ /* 0x000fc80007ffe0ff */
[----:B------:R-:W-:-:S13]  /*0810*/  ISETP.GT.U32.AND P0, PT, R15, 0x1, PT ;  /* 0x000000010f00780c */ /* 0x000fda0003f04070 */
[----:B------:R-:W-:Y:S05]  /*0820*/  @P0 BRA `(.L_x_19) ;  /* 0x0000000000780947 */ /* 0x000fea0003800000 */
[----:B------:R-:W-:Y:S01]  /*0830*/  LOP3.LUT R2, R0, 0x7fffff, RZ, 0xc0, !PT ;  /* 0x007fffff00027812 */ /* 0x000fe200078ec0ff */
[----:B------:R-:W-:-:S03]  /*0840*/  IMAD.MOV.U32 R16, RZ, RZ, 0x3 ;  /* 0x00000003ff107424 */ /* 0x000fc600078e00ff */
[----:B------:R-:W-:Y:S02]  /*0850*/  LOP3.LUT R2, R2, 0x3f800000, RZ, 0xfc, !PT ;  /* 0x3f80000002027812 */ /* 0x000fe400078efcff */
[----:B------:R-:W-:Y:S02]  /*0860*/  SHF.L.U32 R16, R16, R15, RZ ;  /* 0x0000000f10107219 */ /* 0x000fe400000006ff */
[----:B------:R-:W0:Y:S02]  /*0870*/  MUFU.RCP R9, R2 ;  /* 0x0000000200097308 */ /* 0x000e240000001000 */
[----:B0-----:R-:W-:-:S04]  /*0880*/  FFMA R11, R2, R9, -1 ;  /* 0xbf800000020b7423 */ /* 0x001fc80000000009 */
[----:B------:R-:W-:-:S04]  /*0890*/  FADD.FTZ R14, -R11, -RZ ;  /* 0x800000ff0b0e7221 */ /* 0x000fc80000010100 */
[CCC-:B------:R-:W-:Y:S01]  /*08a0*/  FFMA.RM R11, R9.reuse, R14.reuse, R9.reuse ;  /* 0x0000000e090b7223 */ /* 0x1c0fe20000004009 */
[----:B------:R-:W-:-:S04]  /*08b0*/  FFMA.RP R14, R9, R14, R9 ;  /* 0x0000000e090e7223 */ /* 0x000fc80000008009 */
[C---:B------:R-:W-:Y:S02]  /*08c0*/  LOP3.LUT R9, R11.reuse, 0x7fffff, RZ, 0xc0, !PT ;  /* 0x007fffff0b097812 */ /* 0x040fe400078ec0ff */
[----:B------:R-:W-:Y:S02]  /*08d0*/  FSETP.NEU.FTZ.AND P0, PT, R11, R14, PT ;  /* 0x0000000e0b00720b */ /* 0x000fe40003f1d000 */
[----:B------:R-:W-:Y:S02]  /*08e0*/  LOP3.LUT R9, R9, 0x800000, RZ, 0xfc, !PT ;  /* 0x0080000009097812 */ /* 0x000fe400078efcff */
[----:B------:R-:W-:Y:S02]  /*08f0*/  SEL R11, RZ, 0xffffffff, !P0 ;  /* 0xffffffffff0b7807 */ /* 0x000fe40004000000 */
[----:B------:R-:W-:Y:S02]  /*0900*/  LOP3.LUT R16, R16, R9, RZ, 0xc0, !PT ;  /* 0x0000000910107212 */ /* 0x000fe400078ec0ff */
[----:B------:R-:W-:-:S02]  /*0910*/  IADD3 R2, PT, PT, -R11, RZ, RZ ;  /* 0x000000ff0b027210 */ /* 0x000fc40007ffe1ff */
[-C--:B------:R-:W-:Y:S02]  /*0920*/  SHF.R.U32.HI R16, RZ, R15.reuse, R16 ;  /* 0x0000000fff107219 */ /* 0x080fe40000011610 */
[----:B------:R-:W-:Y:S02]  /*0930*/  LOP3.LUT P1, RZ, R2, R15, R9, 0xf8, !PT ;  /* 0x0000000f02ff7212 */ /* 0x000fe4000782f809 */
[C---:B------:R-:W-:Y:S02]  /*0940*/  LOP3.LUT P0, RZ, R16.reuse, 0x1, RZ, 0xc0, !PT ;  /* 0x0000000110ff7812 */ /* 0x040fe4000780c0ff */
[----:B------:R-:W-:-:S04]  /*0950*/  LOP3.LUT P2, RZ, R16, 0x2, RZ, 0xc0, !PT ;  /* 0x0000000210ff7812 */ /* 0x000fc8000784c0ff */
[----:B------:R-:W-:Y:S02]  /*0960*/  PLOP3.LUT P0, PT, P0, P1, P2, 0xe0, 0x0 ;  /* 0x000000000000781c */ /* 0x000fe40000703c20 */
[----:B------:R-:W-:Y:S02]  /*0970*/  LOP3.LUT P1, RZ, R0, 0x7fffff, RZ, 0xc0, !PT ;  /* 0x007fffff00ff7812 */ /* 0x000fe4000782c0ff */
[----:B------:R-:W-:-:S05]  /*0980*/  SEL R2, RZ, 0x1, !P0 ;  /* 0x00000001ff027807 */ /* 0x000fca0004000000 */
[----:B------:R-:W-:-:S05]  /*0990*/  IMAD.MOV R2, RZ, RZ, -R2 ;  /* 0x000000ffff027224 */ /* 0x000fca00078e0a02 */
[----:B------:R-:W-:Y:S02]  /*09a0*/  ISETP.GE.AND P0, PT, R2, RZ, PT ;  /* 0x000000ff0200720c */ /* 0x000fe40003f06270 */
[----:B------:R-:W-:-:S04]  /*09b0*/  IADD3 R2, PT, PT, R13, -0xfc, RZ ;  /* 0xffffff040d027810 */ /* 0x000fc80007ffe0ff */
[----:B------:R-:W-:-:S07]  /*09c0*/  SHF.R.U32.HI R9, RZ, R2, R9 ;  /* 0x00000002ff097219 */ /* 0x000fce0000011609 */
[----:B------:R-:W-:-:S05]  /*09d0*/  @!P0 VIADD R9, R9, 0x1 ;  /* 0x0000000109098836 */ /* 0x000fca0000000000 */
[----:B------:R-:W-:-:S04]  /*09e0*/  @!P1 SHF.L.U32 R9, R9, 0x1, RZ ;  /* 0x0000000109099819 */ /* 0x000fc800000006ff */
[----:B------:R-:W-:Y:S01]  /*09f0*/  LOP3.LUT R9, R9, 0x80000000, R0, 0xf8, !PT ;  /* 0x8000000009097812 */ /* 0x000fe200078ef800 */
[----:B------:R-:W-:Y:S06]  /*0a00*/  BRA `(.L_x_18) ;  /* 0x0000000000047947 */ /* 0x000fec0003800000 */
.L_x_19:
[----:B------:R0:W1:Y:S02]  /*0a10*/  MUFU.RCP R9, R0 ;  /* 0x0000000000097308 */ /* 0x0000640000001000 */
.L_x_18:
[----:B------:R-:W-:Y:S05]  /*0a20*/  BSYNC.RECONVERGENT B1 ;  /* 0x0000000000017941 */ /* 0x000fea0003800200 */
.L_x_16:
[----:B------:R-:W-:-:S04]  /*0a30*/  IMAD.MOV.U32 R13, RZ, RZ, 0x0 ;  /* 0x00000000ff0d7424 */ /* 0x000fc800078e00ff */
[----:B01----:R-:W-:Y:S05]  /*0a40*/  RET.REL.NODEC R12 `(_Z25numericalIntegrationArrayPfjS_S_i) ;  /* 0xfffffff40c6c7950 */ /* 0x003fea0003c3ffff */
.L_x_20:
        /* <DEDUP_REMOVED lines=11> */
.L_x_21:


//--------------------- .nv.shared._Z17sumCommMultiBlockPKffPf --------------------------
	.section	.nv.shared._Z17sumCommMultiBlockPKffPf,"aw",@nobits
	.sectionflags	@""
	.align	4
.nv.shared._Z17sumCommMultiBlockPKffPf:
	.zero		5120


//--------------------- .nv.shared.reserved.0     --------------------------
	.section	.nv.shared.reserved.0,"aw",@nobits
	.weak		__nv_reservedSMEM_offset_0_alias
	.size		__nv_reservedSMEM_offset_0_alias, 0, 64
	.other		__nv_reservedSMEM_offset_0_alias,@"STO_CUDA_RESERVED_SHARED STV_DEFAULT"
__nv_reservedSMEM_offset_0_alias:
	.zero		0
	.zero		64


//--------------------- .nv.constant0._Z17sumCommMultiBlockPKffPf --------------------------
	.section	.nv.constant0._Z17sumCommMultiBlockPKffPf,"a",@progbits
	.sectionflags	@""
	.align	4
.nv.constant0._Z17sumCommMultiBlockPKffPf:
	.zero		920


//--------------------- .nv.constant0._Z25numericalIntegrationArrayPfjS_S_i --------------------------
	.section	.nv.constant0._Z25numericalIntegrationArrayPfjS_S_i,"a",@progbits
	.sectionflags	@""
	.align	4
.nv.constant0._Z25numericalIntegrationArrayPfjS_S_i:
	.zero		932


//--------------------- SYMBOLS --------------------------

	.type		.nv.reservedSmem.offset0,@object
	.size		.nv.reservedSmem.offset0,0x4
	.type		.nv.reservedSmem.cap,@object
	.size		.nv.reservedSmem.cap,0x4
